//
// Generated by NVIDIA NVVM Compiler
//
// Compiler Build ID: CL-36424714
// Cuda compilation tools, release 13.0, V13.0.88
// Based on NVVM 20.0.0
//

.version 9.0
.target sm_100
.address_size 64

	// .globl	_Z6mcSeedPfS_S_S_S_iffi

.visible .entry _Z6mcSeedPfS_S_S_S_iffi(
	.param .u64 .ptr .align 1 _Z6mcSeedPfS_S_S_S_iffi_param_0,
	.param .u64 .ptr .align 1 _Z6mcSeedPfS_S_S_S_iffi_param_1,
	.param .u64 .ptr .align 1 _Z6mcSeedPfS_S_S_S_iffi_param_2,
	.param .u64 .ptr .align 1 _Z6mcSeedPfS_S_S_S_iffi_param_3,
	.param .u64 .ptr .align 1 _Z6mcSeedPfS_S_S_S_iffi_param_4,
	.param .u32 _Z6mcSeedPfS_S_S_S_iffi_param_5,
	.param .f32 _Z6mcSeedPfS_S_S_S_iffi_param_6,
	.param .f32 _Z6mcSeedPfS_S_S_S_iffi_param_7,
	.param .u32 _Z6mcSeedPfS_S_S_S_iffi_param_8
)
{
	.reg .pred 	%p<32>;
	.reg .b32 	%r<61>;
	.reg .b32 	%f<125>;
	.reg .b64 	%rd<36>;
	.reg .b64 	%fd<67>;

	ld.param.u64 	%rd13, [_Z6mcSeedPfS_S_S_S_iffi_param_1];
	ld.param.u64 	%rd14, [_Z6mcSeedPfS_S_S_S_iffi_param_2];
	ld.param.u64 	%rd15, [_Z6mcSeedPfS_S_S_S_iffi_param_3];
	ld.param.u64 	%rd16, [_Z6mcSeedPfS_S_S_S_iffi_param_4];
	ld.param.u32 	%r14, [_Z6mcSeedPfS_S_S_S_iffi_param_5];
	ld.param.f32 	%f61, [_Z6mcSeedPfS_S_S_S_iffi_param_6];
	ld.param.f32 	%f62, [_Z6mcSeedPfS_S_S_S_iffi_param_7];
	ld.param.u32 	%r15, [_Z6mcSeedPfS_S_S_S_iffi_param_8];
	cvta.to.global.u64 	%rd1, %rd15;
	cvta.to.global.u64 	%rd2, %rd16;
	mov.u32 	%r16, %tid.x;
	mov.u32 	%r17, %ntid.x;
	mov.u32 	%r18, %ctaid.x;
	mad.lo.s32 	%r1, %r17, %r18, %r16;
	setp.ge.s32 	%p7, %r1, %r15;
	@%p7 bra 	$L__BB0_21;
	cvta.to.global.u64 	%rd17, %rd13;
	cvta.to.global.u64 	%rd18, %rd14;
	mul.wide.s32 	%rd19, %r1, 4;
	add.s64 	%rd20, %rd17, %rd19;
	ld.global.f32 	%f98, [%rd20];
	mul.wide.s32 	%rd3, %r15, 4;
	add.s64 	%rd21, %rd20, %rd3;
	ld.global.f32 	%f99, [%rd21];
	add.s64 	%rd4, %rd18, %rd19;
	mul.f32 	%f101, %f61, %f98;
	mul.f32 	%f102, %f61, %f99;
	setp.lt.s32 	%p8, %r14, 1;
	@%p8 bra 	$L__BB0_20;
	ld.global.f32 	%f100, [%rd4];
	and.b32  	%r2, %r14, 2147483646;
	neg.s32 	%r3, %r2;
	mul.wide.u32 	%rd5, %r14, 4;
$L__BB0_3:
	setp.eq.s32 	%p9, %r14, 1;
	mov.b32 	%r55, 0;
	mov.u32 	%r59, %r55;
	@%p9 bra 	$L__BB0_14;
	mov.b32 	%r55, 0;
	mov.u64 	%rd34, %rd1;
	mov.u64 	%rd35, %rd2;
	mov.u32 	%r53, %r3;
$L__BB0_5:
	ld.global.f32 	%f64, [%rd35];
	sub.f32 	%f65, %f101, %f64;
	add.s64 	%rd8, %rd35, %rd5;
	ld.global.f32 	%f66, [%rd8];
	sub.f32 	%f67, %f102, %f66;
	mul.f32 	%f68, %f67, %f67;
	fma.rn.f32 	%f69, %f65, %f65, %f68;
	sqrt.rn.f32 	%f16, %f69;
	ld.global.f32 	%f70, [%rd34];
	setp.geu.f32 	%p11, %f16, %f70;
	add.s64 	%rd9, %rd34, %rd5;
	mov.pred 	%p29, 0;
	@%p11 bra 	$L__BB0_7;
	ld.global.f32 	%f71, [%rd9];
	setp.gt.f32 	%p29, %f16, %f71;
$L__BB0_7:
	setp.leu.f32 	%p12, %f100, %f62;
	not.pred 	%p13, %p29;
	or.pred  	%p14, %p13, %p12;
	@%p14 bra 	$L__BB0_9;
	cvt.f64.f32 	%fd1, %f98;
	mul.f64 	%fd2, %fd1, 0d41E0000000000000;
	mov.f64 	%fd3, 0d3FE0000000000000;
	copysign.f64 	%fd4, %fd2, %fd3;
	add.rz.f64 	%fd5, %fd2, %fd4;
	cvt.rzi.f64.f64 	%fd6, %fd5;
	cvt.rzi.s32.f64 	%r23, %fd6;
	mad.lo.s32 	%r24, %r23, 1103515245, 12345;
	abs.s32 	%r25, %r24;
	cvt.rn.f64.s32 	%fd7, %r25;
	mul.f64 	%fd8, %fd7, 0d3E00000000000000;
	cvt.rn.f32.f64 	%f98, %fd8;
	cvt.f64.f32 	%fd9, %f99;
	mul.f64 	%fd10, %fd9, 0d41E0000000000000;
	copysign.f64 	%fd11, %fd10, %fd3;
	add.rz.f64 	%fd12, %fd10, %fd11;
	cvt.rzi.f64.f64 	%fd13, %fd12;
	cvt.rzi.s32.f64 	%r26, %fd13;
	mad.lo.s32 	%r27, %r26, 1103515245, 12345;
	abs.s32 	%r28, %r27;
	cvt.rn.f64.s32 	%fd14, %r28;
	mul.f64 	%fd15, %fd14, 0d3E00000000000000;
	cvt.rn.f32.f64 	%f99, %fd15;
	cvt.f64.f32 	%fd16, %f100;
	mul.f64 	%fd17, %fd16, 0d41E0000000000000;
	copysign.f64 	%fd18, %fd17, %fd3;
	add.rz.f64 	%fd19, %fd17, %fd18;
	cvt.rzi.f64.f64 	%fd20, %fd19;
	cvt.rzi.s32.f64 	%r29, %fd20;
	mad.lo.s32 	%r30, %r29, 1103515245, 12345;
	abs.s32 	%r31, %r30;
	cvt.rn.f64.s32 	%fd21, %r31;
	mul.f64 	%fd22, %fd21, 0d3E00000000000000;
	cvt.rn.f32.f64 	%f100, %fd22;
	mul.f32 	%f101, %f61, %f98;
	mul.f32 	%f102, %f61, %f99;
	mov.b32 	%r55, 1;
$L__BB0_9:
	ld.global.f32 	%f72, [%rd35+4];
	sub.f32 	%f73, %f101, %f72;
	ld.global.f32 	%f74, [%rd8+4];
	sub.f32 	%f75, %f102, %f74;
	mul.f32 	%f76, %f75, %f75;
	fma.rn.f32 	%f77, %f73, %f73, %f76;
	sqrt.rn.f32 	%f27, %f77;
	ld.global.f32 	%f78, [%rd34+4];
	setp.geu.f32 	%p16, %f27, %f78;
	mov.pred 	%p30, 0;
	@%p16 bra 	$L__BB0_11;
	ld.global.f32 	%f79, [%rd9+4];
	setp.gt.f32 	%p30, %f27, %f79;
$L__BB0_11:
	setp.leu.f32 	%p17, %f100, %f62;
	not.pred 	%p18, %p30;
	or.pred  	%p19, %p18, %p17;
	@%p19 bra 	$L__BB0_13;
	cvt.f64.f32 	%fd23, %f98;
	mul.f64 	%fd24, %fd23, 0d41E0000000000000;
	mov.f64 	%fd25, 0d3FE0000000000000;
	copysign.f64 	%fd26, %fd24, %fd25;
	add.rz.f64 	%fd27, %fd24, %fd26;
	cvt.rzi.f64.f64 	%fd28, %fd27;
	cvt.rzi.s32.f64 	%r33, %fd28;
	mad.lo.s32 	%r34, %r33, 1103515245, 12345;
	abs.s32 	%r35, %r34;
	cvt.rn.f64.s32 	%fd29, %r35;
	mul.f64 	%fd30, %fd29, 0d3E00000000000000;
	cvt.rn.f32.f64 	%f98, %fd30;
	cvt.f64.f32 	%fd31, %f99;
	mul.f64 	%fd32, %fd31, 0d41E0000000000000;
	copysign.f64 	%fd33, %fd32, %fd25;
	add.rz.f64 	%fd34, %fd32, %fd33;
	cvt.rzi.f64.f64 	%fd35, %fd34;
	cvt.rzi.s32.f64 	%r36, %fd35;
	mad.lo.s32 	%r37, %r36, 1103515245, 12345;
	abs.s32 	%r38, %r37;
	cvt.rn.f64.s32 	%fd36, %r38;
	mul.f64 	%fd37, %fd36, 0d3E00000000000000;
	cvt.rn.f32.f64 	%f99, %fd37;
	cvt.f64.f32 	%fd38, %f100;
	mul.f64 	%fd39, %fd38, 0d41E0000000000000;
	copysign.f64 	%fd40, %fd39, %fd25;
	add.rz.f64 	%fd41, %fd39, %fd40;
	cvt.rzi.f64.f64 	%fd42, %fd41;
	cvt.rzi.s32.f64 	%r39, %fd42;
	mad.lo.s32 	%r40, %r39, 1103515245, 12345;
	abs.s32 	%r41, %r40;
	cvt.rn.f64.s32 	%fd43, %r41;
	mul.f64 	%fd44, %fd43, 0d3E00000000000000;
	cvt.rn.f32.f64 	%f100, %fd44;
	mul.f32 	%f101, %f61, %f98;
	mul.f32 	%f102, %f61, %f99;
	mov.b32 	%r55, 1;
$L__BB0_13:
	add.s32 	%r53, %r53, 2;
	add.s64 	%rd35, %rd35, 8;
	add.s64 	%rd34, %rd34, 8;
	setp.ne.s32 	%p20, %r53, 0;
	mov.u32 	%r59, %r2;
	@%p20 bra 	$L__BB0_5;
$L__BB0_14:
	and.b32  	%r42, %r14, 1;
	setp.eq.b32 	%p21, %r42, 1;
	not.pred 	%p22, %p21;
	@%p22 bra 	$L__BB0_19;
	mul.wide.u32 	%rd22, %r59, 4;
	add.s64 	%rd23, %rd2, %rd22;
	ld.global.f32 	%f80, [%rd23];
	sub.f32 	%f81, %f101, %f80;
	add.s32 	%r12, %r59, %r14;
	mul.wide.u32 	%rd24, %r12, 4;
	add.s64 	%rd25, %rd2, %rd24;
	ld.global.f32 	%f82, [%rd25];
	sub.f32 	%f83, %f102, %f82;
	mul.f32 	%f84, %f83, %f83;
	fma.rn.f32 	%f85, %f81, %f81, %f84;
	sqrt.rn.f32 	%f48, %f85;
	add.s64 	%rd26, %rd1, %rd22;
	ld.global.f32 	%f86, [%rd26];
	setp.geu.f32 	%p24, %f48, %f86;
	mov.pred 	%p31, 0;
	@%p24 bra 	$L__BB0_17;
	add.s64 	%rd28, %rd1, %rd24;
	ld.global.f32 	%f87, [%rd28];
	setp.gt.f32 	%p31, %f48, %f87;
$L__BB0_17:
	setp.leu.f32 	%p25, %f100, %f62;
	not.pred 	%p26, %p31;
	or.pred  	%p27, %p26, %p25;
	@%p27 bra 	$L__BB0_19;
	cvt.f64.f32 	%fd45, %f98;
	mul.f64 	%fd46, %fd45, 0d41E0000000000000;
	mov.f64 	%fd47, 0d3FE0000000000000;
	copysign.f64 	%fd48, %fd46, %fd47;
	add.rz.f64 	%fd49, %fd46, %fd48;
	cvt.rzi.f64.f64 	%fd50, %fd49;
	cvt.rzi.s32.f64 	%r44, %fd50;
	mad.lo.s32 	%r45, %r44, 1103515245, 12345;
	abs.s32 	%r46, %r45;
	cvt.rn.f64.s32 	%fd51, %r46;
	mul.f64 	%fd52, %fd51, 0d3E00000000000000;
	cvt.rn.f32.f64 	%f98, %fd52;
	cvt.f64.f32 	%fd53, %f99;
	mul.f64 	%fd54, %fd53, 0d41E0000000000000;
	copysign.f64 	%fd55, %fd54, %fd47;
	add.rz.f64 	%fd56, %fd54, %fd55;
	cvt.rzi.f64.f64 	%fd57, %fd56;
	cvt.rzi.s32.f64 	%r47, %fd57;
	mad.lo.s32 	%r48, %r47, 1103515245, 12345;
	abs.s32 	%r49, %r48;
	cvt.rn.f64.s32 	%fd58, %r49;
	mul.f64 	%fd59, %fd58, 0d3E00000000000000;
	cvt.rn.f32.f64 	%f99, %fd59;
	cvt.f64.f32 	%fd60, %f100;
	mul.f64 	%fd61, %fd60, 0d41E0000000000000;
	copysign.f64 	%fd62, %fd61, %fd47;
	add.rz.f64 	%fd63, %fd61, %fd62;
	cvt.rzi.f64.f64 	%fd64, %fd63;
	cvt.rzi.s32.f64 	%r50, %fd64;
	mad.lo.s32 	%r51, %r50, 1103515245, 12345;
	abs.s32 	%r52, %r51;
	cvt.rn.f64.s32 	%fd65, %r52;
	mul.f64 	%fd66, %fd65, 0d3E00000000000000;
	cvt.rn.f32.f64 	%f100, %fd66;
	mul.f32 	%f101, %f61, %f98;
	mul.f32 	%f102, %f61, %f99;
	mov.b32 	%r55, 1;
$L__BB0_19:
	setp.ne.s32 	%p28, %r55, 0;
	@%p28 bra 	$L__BB0_3;
$L__BB0_20:
	ld.param.u64 	%rd33, [_Z6mcSeedPfS_S_S_S_iffi_param_0];
	cvta.to.global.u64 	%rd29, %rd33;
	mul.wide.s32 	%rd30, %r1, 4;
	add.s64 	%rd31, %rd29, %rd30;
	st.global.f32 	[%rd31], %f101;
	add.s64 	%rd32, %rd31, %rd3;
	st.global.f32 	[%rd32], %f102;
$L__BB0_21:
	ret;

}


// ===== COMPILED SASS (sm_100) =====

	.target	sm_100

	.elftype	@"ET_EXEC"


//--------------------- .note.nv.tkinfo           --------------------------
	.section	.note.nv.tkinfo,"",@"SHT_NOTE"
	.sectionflags	@"SHF_NOTE_NV_TKINFO"
	.tkinfo
        /*0018*/ 	.word	0x00000002
        /*0030*/ 	.string	""
        /*0030*/ 	.string	"ptxas"
        /*0030*/ 	.string	"Cuda compilation tools, release 13.0, V13.0.88"
        /*0030*/ 	.string	"Build cuda_13.0.r13.0/compiler.36424714_0"
        /*0030*/ 	.string	"-arch sm_100 -m 64 "



//--------------------- .note.nv.cuinfo           --------------------------
	.section	.note.nv.cuinfo,"",@"SHT_NOTE"
	.sectionflags	@"SHF_NOTE_NV_CUINFO"
        /*0018*/ 	.short	0x0002
        /*001a*/ 	.short	0x0064
        /*001c*/ 	.short	0x0082
	.zero		2


//--------------------- .nv.info                  --------------------------
	.section	.nv.info,"",@"SHT_CUDA_INFO"
	.align	4


	//----- nvinfo : EIATTR_REGCOUNT
	.align		4
        /*0000*/ 	.byte	0x04, 0x2f
        /*0002*/ 	.short	(.L_1 - .L_0)
	.align		4
.L_0:
        /*0004*/ 	.word	index@(_Z6mcSeedPfS_S_S_S_iffi)
        /*0008*/ 	.word	0x0000001c


	//----- nvinfo : EIATTR_FRAME_SIZE
	.align		4
.L_1:
        /*000c*/ 	.byte	0x04, 0x11
        /*000e*/ 	.short	(.L_3 - .L_2)
	.align		4
.L_2:
        /*0010*/ 	.word	index@($__internal_0_$__cuda_sm20_sqrt_rn_f32_slowpath)
        /*0014*/ 	.word	0x00000000


	//----- nvinfo : EIATTR_FRAME_SIZE
	.align		4
.L_3:
        /*0018*/ 	.byte	0x04, 0x11
        /*001a*/ 	.short	(.L_5 - .L_4)
	.align		4
.L_4:
        /*001c*/ 	.word	index@(_Z6mcSeedPfS_S_S_S_iffi)
        /*0020*/ 	.word	0x00000000


	//----- nvinfo : EIATTR_MIN_STACK_SIZE
	.align		4
.L_5:
        /*0024*/ 	.byte	0x04, 0x12
        /*0026*/ 	.short	(.L_7 - .L_6)
	.align		4
.L_6:
        /*0028*/ 	.word	index@(_Z6mcSeedPfS_S_S_S_iffi)
        /*002c*/ 	.word	0x00000000
.L_7:


//--------------------- .nv.compat                --------------------------
	.section	.nv.compat,"",@"SHT_CUDA_COMPAT_INFO"
	.align	4
        /*0000*/ 	.byte	0x02, 0x09, 0x00, 0x00, 0x02, 0x02, 0x01, 0x00, 0x02, 0x05, 0x05, 0x00, 0x03, 0x07, 0x01, 0x01
        /*0010*/ 	.byte	0x02, 0x03, 0x00, 0x00, 0x02, 0x06, 0x01, 0x00, 0x04, 0x0b, 0x08, 0x00, 0x01, 0x00, 0x00, 0x00
        /*0020*/ 	.byte	0x00, 0x00, 0x00, 0x00


//--------------------- .nv.info._Z6mcSeedPfS_S_S_S_iffi --------------------------
	.section	.nv.info._Z6mcSeedPfS_S_S_S_iffi,"",@"SHT_CUDA_INFO"
	.sectionflags	@""
	.align	4


	//----- nvinfo : EIATTR_CUDA_API_VERSION
	.align		4
        /*0000*/ 	.byte	0x04, 0x37
        /*0002*/ 	.short	(.L_9 - .L_8)
.L_8:
        /*0004*/ 	.word	0x00000082


	//----- nvinfo : EIATTR_KPARAM_INFO
	.align		4
.L_9:
        /*0008*/ 	.byte	0x04, 0x17
        /*000a*/ 	.short	(.L_11 - .L_10)
.L_10:
        /*000c*/ 	.word	0x00000000
        /*0010*/ 	.short	0x0008
        /*0012*/ 	.short	0x0034
        /*0014*/ 	.byte	0x00, 0xf0, 0x11, 0x00


	//----- nvinfo : EIATTR_KPARAM_INFO
	.align		4
.L_11:
        /*0018*/ 	.byte	0x04, 0x17
        /*001a*/ 	.short	(.L_13 - .L_12)
.L_12:
        /*001c*/ 	.word	0x00000000
        /*0020*/ 	.short	0x0007
        /*0022*/ 	.short	0x0030
        /*0024*/ 	.byte	0x00, 0xf0, 0x11, 0x00


	//----- nvinfo : EIATTR_KPARAM_INFO
	.align		4
.L_13:
        /*0028*/ 	.byte	0x04, 0x17
        /*002a*/ 	.short	(.L_15 - .L_14)
.L_14:
        /*002c*/ 	.word	0x00000000
        /*0030*/ 	.short	0x0006
        /*0032*/ 	.short	0x002c
        /*0034*/ 	.byte	0x00, 0xf0, 0x11, 0x00


	//----- nvinfo : EIATTR_KPARAM_INFO
	.align		4
.L_15:
        /*0038*/ 	.byte	0x04, 0x17
        /*003a*/ 	.short	(.L_17 - .L_16)
.L_16:
        /*003c*/ 	.word	0x00000000
        /*0040*/ 	.short	0x0005
        /*0042*/ 	.short	0x0028
        /*0044*/ 	.byte	0x00, 0xf0, 0x11, 0x00


	//----- nvinfo : EIATTR_KPARAM_INFO
	.align		4
.L_17:
        /*0048*/ 	.byte	0x04, 0x17
        /*004a*/ 	.short	(.L_19 - .L_18)
.L_18:
        /*004c*/ 	.word	0x00000000
        /*0050*/ 	.short	0x0004
        /*0052*/ 	.short	0x0020
        /*0054*/ 	.byte	0x00, 0xf5, 0x21, 0x00


	//----- nvinfo : EIATTR_KPARAM_INFO
	.align		4
.L_19:
        /*0058*/ 	.byte	0x04, 0x17
        /*005a*/ 	.short	(.L_21 - .L_20)
.L_20:
        /*005c*/ 	.word	0x00000000
        /*0060*/ 	.short	0x0003
        /*0062*/ 	.short	0x0018
        /*0064*/ 	.byte	0x00, 0xf5, 0x21, 0x00


	//----- nvinfo : EIATTR_KPARAM_INFO
	.align		4
.L_21:
        /*0068*/ 	.byte	0x04, 0x17
        /*006a*/ 	.short	(.L_23 - .L_22)
.L_22:
        /*006c*/ 	.word	0x00000000
        /*0070*/ 	.short	0x0002
        /*0072*/ 	.short	0x0010
        /*0074*/ 	.byte	0x00, 0xf5, 0x21, 0x00


	//----- nvinfo : EIATTR_KPARAM_INFO
	.align		4
.L_23:
        /*0078*/ 	.byte	0x04, 0x17
        /*007a*/ 	.short	(.L_25 - .L_24)
.L_24:
        /*007c*/ 	.word	0x00000000
        /*0080*/ 	.short	0x0001
        /*0082*/ 	.short	0x0008
        /*0084*/ 	.byte	0x00, 0xf5, 0x21, 0x00


	//----- nvinfo : EIATTR_KPARAM_INFO
	.align		4
.L_25:
        /*0088*/ 	.byte	0x04, 0x17
        /*008a*/ 	.short	(.L_27 - .L_26)
.L_26:
        /*008c*/ 	.word	0x00000000
        /*0090*/ 	.short	0x0000
        /*0092*/ 	.short	0x0000
        /*0094*/ 	.byte	0x00, 0xf5, 0x21, 0x00


	//----- nvinfo : EIATTR_SPARSE_MMA_MASK
	.align		4
.L_27:
        /*0098*/ 	.byte	0x03, 0x50
        /*009a*/ 	.short	0x0000


	//----- nvinfo : EIATTR_MAXREG_COUNT
	.align		4
        /*009c*/ 	.byte	0x03, 0x1b
        /*009e*/ 	.short	0x00ff


	//----- nvinfo : EIATTR_MERCURY_ISA_VERSION
	.align		4
        /*00a0*/ 	.byte	0x03, 0x5f
        /*00a2*/ 	.short	0x0101


	//----- nvinfo : EIATTR_VRC_CTA_INIT_COUNT
	.align		4
        /*00a4*/ 	.byte	0x02, 0x4a
	.zero		1
	.zero		1


	//----- nvinfo : EIATTR_EXIT_INSTR_OFFSETS
	.align		4
        /*00a8*/ 	.byte	0x04, 0x1c
        /*00aa*/ 	.short	(.L_29 - .L_28)


	//   ....[0]....
.L_28:
        /*00ac*/ 	.word	0x00000070


	//   ....[1]....
        /*00b0*/ 	.word	0x000011d0


	//----- nvinfo : EIATTR_CRS_STACK_SIZE
	.align		4
.L_29:
        /*00b4*/ 	.byte	0x04, 0x1e
        /*00b6*/ 	.short	(.L_31 - .L_30)
.L_30:
        /*00b8*/ 	.word	0x00000000


	//----- nvinfo : EIATTR_CBANK_PARAM_SIZE
	.align		4
.L_31:
        /*00bc*/ 	.byte	0x03, 0x19
        /*00be*/ 	.short	0x0038


	//----- nvinfo : EIATTR_PARAM_CBANK
	.align		4
        /*00c0*/ 	.byte	0x04, 0x0a
        /*00c2*/ 	.short	(.L_33 - .L_32)
	.align		4
.L_32:
        /*00c4*/ 	.word	index@(.nv.constant0._Z6mcSeedPfS_S_S_S_iffi)
        /*00c8*/ 	.short	0x0380
        /*00ca*/ 	.short	0x0038


	//----- nvinfo : EIATTR_SW_WAR
	.align		4
.L_33:
        /*00cc*/ 	.byte	0x04, 0x36
        /*00ce*/ 	.short	(.L_35 - .L_34)
.L_34:
        /*00d0*/ 	.word	0x00000008
.L_35:


//--------------------- .nv.callgraph             --------------------------
	.section	.nv.callgraph,"",@"SHT_CUDA_CALLGRAPH"
	.align	4
	.sectionentsize	8
	.align		4
        /*0000*/ 	.word	0x00000000
	.align		4
        /*0004*/ 	.word	0xffffffff
	.align		4
        /*0008*/ 	.word	0x00000000
	.align		4
        /*000c*/ 	.word	0xfffffffe
	.align		4
        /*0010*/ 	.word	0x00000000
	.align		4
        /*0014*/ 	.word	0xfffffffd
	.align		4
        /*0018*/ 	.word	0x00000000
	.align		4
        /*001c*/ 	.word	0xfffffffc


//--------------------- .text._Z6mcSeedPfS_S_S_S_iffi --------------------------
	.section	.text._Z6mcSeedPfS_S_S_S_iffi,"ax",@progbits
	.align	128
        .global         _Z6mcSeedPfS_S_S_S_iffi
        .type           _Z6mcSeedPfS_S_S_S_iffi,@function
        .size           _Z6mcSeedPfS_S_S_S_iffi,(.L_x_27 - _Z6mcSeedPfS_S_S_S_iffi)
        .other          _Z6mcSeedPfS_S_S_S_iffi,@"STO_CUDA_ENTRY STV_DEFAULT"
_Z6mcSeedPfS_S_S_S_iffi:
.text._Z6mcSeedPfS_S_S_S_iffi:
[----:B------:R-:W-:Y:S01]  /*0000*/  LDC R1, c[0x0][0x37c] ;  /* 0x0000df00ff017b82 */ /* 0x000fe20000000800 */
[----:B------:R-:W0:Y:S07]  /*0010*/  S2R R8, SR_TID.X ;  /* 0x0000000000087919 */ /* 0x000e2e0000002100 */
[----:B------:R-:W1:Y:S01]  /*0020*/  LDC R5, c[0x0][0x3b4] ;  /* 0x0000ed00ff057b82 */ /* 0x000e620000000800 */
[----:B------:R-:W0:Y:S01]  /*0030*/  LDCU UR4, c[0x0][0x360] ;  /* 0x00006c00ff0477ac */ /* 0x000e220008000800 */
[----:B------:R-:W0:Y:S02]  /*0040*/  S2R R3, SR_CTAID.X ;  /* 0x0000000000037919 */ /* 0x000e240000002500 */
[----:B0-----:R-:W-:-:S05]  /*0050*/  IMAD R8, R3, UR4, R8 ;  /* 0x0000000403087c24 */ /* 0x001fca000f8e0208 */
[----:B-1----:R-:W-:-:S13]  /*0060*/  ISETP.GE.AND P0, PT, R8, R5, PT ;  /* 0x000000050800720c */ /* 0x002fda0003f06270 */
[----:B------:R-:W-:Y:S05]  /*0070*/  @P0 EXIT ;  /* 0x000000000000094d */ /* 0x000fea0003800000 */
[----:B------:R-:W0:Y:S01]  /*0080*/  LDC.64 R2, c[0x0][0x388] ;  /* 0x0000e200ff027b82 */ /* 0x000e220000000a00 */
[----:B------:R-:W1:Y:S01]  /*0090*/  LDCU.64 UR6, c[0x0][0x358] ;  /* 0x00006b00ff0677ac */ /* 0x000e620008000a00 */
[----:B------:R-:W2:Y:S01]  /*00a0*/  LDCU.64 UR4, c[0x0][0x3a8] ;  /* 0x00007500ff0477ac */ /* 0x000ea20008000a00 */
[----:B0-----:R-:W-:-:S05]  /*00b0*/  IMAD.WIDE R2, R8, 0x4, R2 ;  /* 0x0000000408027825 */ /* 0x001fca00078e0202 */
[----:B-1----:R-:W3:Y:S01]  /*00c0*/  LDG.E R11, desc[UR6][R2.64] ;  /* 0x00000006020b7981 */ /* 0x002ee2000c1e1900 */
[----:B------:R-:W-:-:S05]  /*00d0*/  IMAD.WIDE R4, R5, 0x4, R2 ;  /* 0x0000000405047825 */ /* 0x000fca00078e0202 */
[----:B------:R-:W4:Y:S01]  /*00e0*/  LDG.E R16, desc[UR6][R4.64] ;  /* 0x0000000604107981 */ /* 0x000f22000c1e1900 */
[----:B--2---:R-:W-:Y:S01]  /*00f0*/  UISETP.GE.AND UP0, UPT, UR4, 0x1, UPT ;  /* 0x000000010400788c */ /* 0x004fe2000bf06270 */
[----:B---3--:R-:W-:Y:S01]  /*0100*/  FMUL R19, R11, UR5 ;  /* 0x000000050b137c20 */ /* 0x008fe20008400000 */
[----:B----4-:R-:W-:-:S07]  /*0110*/  FMUL R21, R16, UR5 ;  /* 0x0000000510157c20 */ /* 0x010fce0008400000 */
[----:B------:R-:W-:Y:S05]  /*0120*/  BRA.U !UP0, `(.L_x_0) ;  /* 0x0000001108107547 */ /* 0x000fea000b800000 */
[----:B------:R-:W0:Y:S01]  /*0130*/  LDC.64 R2, c[0x0][0x390] ;  /* 0x0000e400ff027b82 */ /* 0x000e220000000a00 */
[----:B------:R-:W1:Y:S01]  /*0140*/  LDCU UR9, c[0x0][0x3b0] ;  /* 0x00007600ff0977ac */ /* 0x000e620008000800 */
[----:B------:R-:W2:Y:S01]  /*0150*/  LDCU UR14, c[0x0][0x3ac] ;  /* 0x00007580ff0e77ac */ /* 0x000ea20008000800 */
[----:B0-----:R-:W-:-:S05]  /*0160*/  IMAD.WIDE R2, R8, 0x4, R2 ;  /* 0x0000000408027825 */ /* 0x001fca00078e0202 */
[----:B------:R0:W5:Y:S01]  /*0170*/  LDG.E R17, desc[UR6][R2.64] ;  /* 0x0000000602117981 */ /* 0x000162000c1e1900 */
[----:B------:R-:W-:Y:S01]  /*0180*/  BSSY.RECONVERGENT B0, `(.L_x_0) ;  /* 0x00000fe000007945 */ /* 0x000fe20003800200 */
[----:B------:R-:W-:-:S04]  /*0190*/  ULOP3.LUT UR4, UR4, 0x7ffffffe, URZ, 0xc0, !UPT ;  /* 0x7ffffffe04047892 */ /* 0x000fc8000f8ec0ff */
[----:B-12---:R-:W-:-:S12]  /*01a0*/  UIADD3 UR8, UPT, UPT, -UR4, URZ, URZ ;  /* 0x000000ff04087290 */ /* 0x006fd8000fffe1ff */
.L_x_24:
[----:B------:R-:W1:Y:S01]  /*01b0*/  LDCU UR5, c[0x0][0x3a8] ;  /* 0x00007500ff0577ac */ /* 0x000e620008000800 */
[----:B------:R-:W-:Y:S01]  /*01c0*/  HFMA2 R18, -RZ, RZ, 0, 0 ;  /* 0x00000000ff127431 */ /* 0x000fe200000001ff */
[----:B0-----:R-:W-:Y:S01]  /*01d0*/  MOV R3, RZ ;  /* 0x000000ff00037202 */ /* 0x001fe20000000f00 */
[----:B-1----:R-:W-:-:S09]  /*01e0*/  UISETP.NE.AND UP0, UPT, UR5, 0x1, UPT ;  /* 0x000000010500788c */ /* 0x002fd2000bf05270 */
[----:B--23--:R-:W-:Y:S05]  /*01f0*/  BRA.U !UP0, `(.L_x_1) ;  /* 0x0000000908847547 */ /* 0x00cfea000b800000 */
[----:B------:R-:W0:Y:S01]  /*0200*/  LDC R9, c[0x0][0x3a8] ;  /* 0x0000ea00ff097b82 */ /* 0x000e220000000800 */
[----:B------:R-:W1:Y:S01]  /*0210*/  LDCU.64 UR10, c[0x0][0x398] ;  /* 0x00007300ff0a77ac */ /* 0x000e620008000a00 */
[----:B------:R-:W-:Y:S02]  /*0220*/  MOV R18, RZ ;  /* 0x000000ff00127202 */ /* 0x000fe40000000f00 */
[----:B------:R-:W-:Y:S01]  /*0230*/  MOV R10, UR8 ;  /* 0x00000008000a7c02 */ /* 0x000fe20008000f00 */
[----:B------:R-:W2:Y:S01]  /*0240*/  LDCU.64 UR12, c[0x0][0x3a0] ;  /* 0x00007400ff0c77ac */ /* 0x000ea20008000a00 */
[----:B-1----:R-:W-:Y:S01]  /*0250*/  IMAD.U32 R6, RZ, RZ, UR10 ;  /* 0x0000000aff067e24 */ /* 0x002fe2000f8e00ff */
[----:B------:R-:W-:Y:S02]  /*0260*/  MOV R7, UR11 ;  /* 0x0000000b00077c02 */ /* 0x000fe40008000f00 */
[----:B--2---:R-:W-:Y:S01]  /*0270*/  MOV R2, UR12 ;  /* 0x0000000c00027c02 */ /* 0x004fe20008000f00 */
[----:B------:R-:W-:-:S07]  /*0280*/  IMAD.U32 R3, RZ, RZ, UR13 ;  /* 0x0000000dff037e24 */ /* 0x000fce000f8e00ff */
.L_x_16:
[----:B0-----:R-:W-:Y:S01]  /*0290*/  IMAD.WIDE.U32 R14, R9, 0x4, R2 ;  /* 0x00000004090e7825 */ /* 0x001fe200078e0002 */
[----:B--2---:R-:W2:Y:S04]  /*02a0*/  LDG.E R0, desc[UR6][R2.64] ;  /* 0x0000000602007981 */ /* 0x004ea8000c1e1900 */
[----:B------:R-:W3:Y:S01]  /*02b0*/  LDG.E R4, desc[UR6][R14.64] ;  /* 0x000000060e047981 */ /* 0x000ee2000c1e1900 */
[----:B------:R-:W-:Y:S01]  /*02c0*/  VIADD R10, R10, 0x2 ;  /* 0x000000020a0a7836 */ /* 0x000fe20000000000 */
[----:B------:R-:W-:Y:S04]  /*02d0*/  BSSY.RECONVERGENT B1, `(.L_x_2) ;  /* 0x0000015000017945 */ /* 0x000fe80003800200 */
[----:B------:R-:W-:Y:S01]  /*02e0*/  ISETP.NE.AND P1, PT, R10, RZ, PT ;  /* 0x000000ff0a00720c */ /* 0x000fe20003f25270 */
[----:B--2---:R-:W-:Y:S01]  /*02f0*/  FADD R0, R19, -R0 ;  /* 0x8000000013007221 */ /* 0x004fe20000000000 */
[----:B---3--:R-:W-:-:S04]  /*0300*/  FADD R4, R21, -R4 ;  /* 0x8000000415047221 */ /* 0x008fc80000000000 */
[----:B------:R-:W-:-:S04]  /*0310*/  FMUL R5, R4, R4 ;  /* 0x0000000404057220 */ /* 0x000fc80000400000 */
[----:B------:R-:W-:-:S05]  /*0320*/  FFMA R13, R0, R0, R5 ;  /* 0x00000000000d7223 */ /* 0x000fca0000000005 */
[----:B------:R-:W-:Y:S01]  /*0330*/  IADD3 R0, PT, PT, R13, -0xd000000, RZ ;  /* 0xf30000000d007810 */ /* 0x000fe20007ffe0ff */
[----:B------:R0:W1:Y:S03]  /*0340*/  MUFU.RSQ R20, R13 ;  /* 0x0000000d00147308 */ /* 0x0000660000001400 */
[----:B------:R-:W-:Y:S01]  /*0350*/  ISETP.GT.U32.AND P0, PT, R0, 0x727fffff, PT ;  /* 0x727fffff0000780c */ /* 0x000fe20003f04070 */
[----:B------:R-:W-:Y:S01]  /*0360*/  IMAD.MOV.U32 R5, RZ, RZ, R7 ;  /* 0x000000ffff057224 */ /* 0x000fe200078e0007 */
[----:B------:R-:W-:-:S11]  /*0370*/  MOV R4, R6 ;  /* 0x0000000600047202 */ /* 0x000fd60000000f00 */
[----:B0-----:R-:W-:Y:S05]  /*0380*/  @!P0 BRA `(.L_x_3) ;  /* 0x0000000000148947 */ /* 0x001fea0003800000 */
[----:B------:R-:W-:Y:S02]  /*0390*/  MOV R0, R13 ;  /* 0x0000000d00007202 */ /* 0x000fe40000000f00 */
[----:B------:R-:W-:-:S07]  /*03a0*/  MOV R12, 0x3c0 ;  /* 0x000003c0000c7802 */ /* 0x000fce0000000f00 */
[----:B-1---5:R-:W-:Y:S05]  /*03b0*/  CALL.REL.NOINC `($__internal_0_$__cuda_sm20_sqrt_rn_f32_slowpath) ;  /* 0x0000000c00887944 */ /* 0x022fea0003c00000 */
[----:B------:R-:W-:Y:S01]  /*03c0*/  MOV R12, R0 ;  /* 0x00000000000c7202 */ /* 0x000fe20000000f00 */
[----:B------:R-:W-:Y:S06]  /*03d0*/  BRA `(.L_x_4) ;  /* 0x0000000000107947 */ /* 0x000fec0003800000 */
.L_x_3:
[----:B-1----:R-:W-:Y:S01]  /*03e0*/  FMUL.FTZ R12, R13, R20 ;  /* 0x000000140d0c7220 */ /* 0x002fe20000410000 */
[----:B------:R-:W-:-:S03]  /*03f0*/  FMUL.FTZ R0, R20, 0.5 ;  /* 0x3f00000014007820 */ /* 0x000fc60000410000 */
[----:B------:R-:W-:-:S04]  /*0400*/  FFMA R7, -R12, R12, R13 ;  /* 0x0000000c0c077223 */ /* 0x000fc8000000010d */
[----:B------:R-:W-:-:S07]  /*0410*/  FFMA R12, R7, R0, R12 ;  /* 0x00000000070c7223 */ /* 0x000fce000000000c */
.L_x_4:
[----:B------:R-:W-:Y:S05]  /*0420*/  BSYNC.RECONVERGENT B1 ;  /* 0x0000000000017941 */ /* 0x000fea0003800200 */
.L_x_2:
[----:B------:R-:W2:Y:S04]  /*0430*/  LDG.E R7, desc[UR6][R4.64] ;  /* 0x0000000604077981 */ /* 0x000ea8000c1e1900 */
[----:B------:R0:W5:Y:S04]  /*0440*/  LDG.E R14, desc[UR6][R14.64+0x4] ;  /* 0x000004060e0e7981 */ /* 0x000168000c1e1900 */
[----:B------:R0:W5:Y:S01]  /*0450*/  LDG.E R0, desc[UR6][R2.64+0x4] ;  /* 0x0000040602007981 */ /* 0x000162000c1e1900 */
[----:B------:R-:W-:Y:S01]  /*0460*/  BSSY.RECONVERGENT B1, `(.L_x_5) ;  /* 0x0000007000017945 */ /* 0x000fe20003800200 */
[----:B------:R-:W-:-:S02]  /*0470*/  PLOP3.LUT P0, PT, PT, PT, PT, 0x8, 0x80 ;  /* 0x000000000080781c */ /* 0x000fc40003f0e170 */
[----:B--2---:R-:W-:Y:S01]  /*0480*/  FSETP.GEU.AND P2, PT, R12, R7, PT ;  /* 0x000000070c00720b */ /* 0x004fe20003f4e000 */
[----:B------:R-:W-:-:S12]  /*0490*/  IMAD.WIDE.U32 R6, R9, 0x4, R4 ;  /* 0x0000000409067825 */ /* 0x000fd800078e0004 */
[----:B0-----:R-:W-:Y:S05]  /*04a0*/  @P2 BRA `(.L_x_6) ;  /* 0x0000000000082947 */ /* 0x001fea0003800000 */
[----:B------:R-:W2:Y:S02]  /*04b0*/  LDG.E R13, desc[UR6][R6.64] ;  /* 0x00000006060d7981 */ /* 0x000ea4000c1e1900 */
[----:B--2---:R-:W-:-:S13]  /*04c0*/  FSETP.GT.AND P0, PT, R12, R13, PT ;  /* 0x0000000d0c00720b */ /* 0x004fda0003f04000 */
.L_x_6:
[----:B------:R-:W-:Y:S05]  /*04d0*/  BSYNC.RECONVERGENT B1 ;  /* 0x0000000000017941 */ /* 0x000fea0003800200 */
.L_x_5:
[----:B-----5:R-:W-:Y:S01]  /*04e0*/  FSETP.LEU.OR P0, PT, R17, UR9, !P0 ;  /* 0x0000000911007c0b */ /* 0x020fe2000c70b400 */
[----:B------:R-:W-:-:S12]  /*04f0*/  BSSY.RECONVERGENT B1, `(.L_x_7) ;  /* 0x0000028000017945 */ /* 0x000fd80003800200 */
[----:B------:R-:W-:Y:S05]  /*0500*/  @P0 BRA `(.L_x_8) ;  /* 0x0000000000980947 */ /* 0x000fea0003800000 */
[----:B------:R-:W0:Y:S01]  /*0510*/  F2F.F64.F32 R20, R11 ;  /* 0x0000000b00147310 */ /* 0x000e220000201800 */
[----:B------:R-:W-:Y:S01]  /*0520*/  IMAD.MOV.U32 R15, RZ, RZ, 0x3fe00000 ;  /* 0x3fe00000ff0f7424 */ /* 0x000fe200078e00ff */
[----:B------:R-:W-:-:S06]  /*0530*/  MOV R22, RZ ;  /* 0x000000ff00167202 */ /* 0x000fcc0000000f00 */
[----:B------:R1:W2:Y:S01]  /*0540*/  F2F.F64.F32 R12, R16 ;  /* 0x00000010000c7310 */ /* 0x0002a20000201800 */
[----:B0-----:R-:W-:-:S07]  /*0550*/  DMUL R20, R20, 2.14748364800000000000e+09 ;  /* 0x41e0000014147828 */ /* 0x001fce0000000000 */
[----:B------:R-:W0:Y:S01]  /*0560*/  F2F.F64.F32 R18, R17 ;  /* 0x0000001100127310 */ /* 0x000e220000201800 */
[----:B-1----:R-:W-:Y:S01]  /*0570*/  MOV R16, RZ ;  /* 0x000000ff00107202 */ /* 0x002fe20000000f00 */
[----:B--2---:R-:W-:Y:S01]  /*0580*/  DMUL R12, R12, 2.14748364800000000000e+09 ;  /* 0x41e000000c0c7828 */ /* 0x004fe20000000000 */
[----:B------:R-:W-:Y:S01]  /*0590*/  LOP3.LUT R23, R15, 0x80000000, R21, 0xb8, !PT ;  /* 0x800000000f177812 */ /* 0x000fe200078eb815 */
[----:B0-----:R-:W-:-:S05]  /*05a0*/  DMUL R18, R18, 2.14748364800000000000e+09 ;  /* 0x41e0000012127828 */ /* 0x001fca0000000000 */
[----:B------:R-:W-:-:S03]  /*05b0*/  DADD.RZ R20, R20, R22 ;  /* 0x0000000014147229 */ /* 0x000fc6000000c016 */
[----:B------:R-:W-:-:S06]  /*05c0*/  LOP3.LUT R23, R15, 0x80000000, R13, 0xb8, !PT ;  /* 0x800000000f177812 */ /* 0x000fcc00078eb80d */
[----:B------:R-:W-:Y:S01]  /*05d0*/  DADD.RZ R12, R12, R22 ;  /* 0x000000000c0c7229 */ /* 0x000fe2000000c016 */
[----:B------:R-:W-:Y:S01]  /*05e0*/  LOP3.LUT R17, R15, 0x80000000, R19, 0xb8, !PT ;  /* 0x800000000f117812 */ /* 0x000fe200078eb813 */
[----:B------:R-:W0:Y:S01]  /*05f0*/  F2I.F64.TRUNC R20, R20 ;  /* 0x0000001400147311 */ /* 0x000e22000030d100 */
[----:B------:R-:W-:-:S04]  /*0600*/  IMAD.MOV.U32 R15, RZ, RZ, 0x41c64e6d ;  /* 0x41c64e6dff0f7424 */ /* 0x000fc800078e00ff */
[----:B------:R-:W-:-:S03]  /*0610*/  DADD.RZ R22, R18, R16 ;  /* 0x0000000012167229 */ /* 0x000fc6000000c010 */
[----:B------:R-:W1:Y:S01]  /*0620*/  F2I.F64.TRUNC R12, R12 ;  /* 0x0000000c000c7311 */ /* 0x000e62000030d100 */
[----:B0-----:R-:W-:-:S07]  /*0630*/  IMAD R11, R20, R15, 0x3039 ;  /* 0x00003039140b7424 */ /* 0x001fce00078e020f */
[----:B------:R-:W0:Y:S01]  /*0640*/  F2I.F64.TRUNC R22, R22 ;  /* 0x0000001600167311 */ /* 0x000e22000030d100 */
[----:B------:R-:W-:Y:S01]  /*0650*/  IABS R17, R11 ;  /* 0x0000000b00117213 */ /* 0x000fe20000000000 */
[----:B-1----:R-:W-:-:S06]  /*0660*/  IMAD R11, R12, R15, 0x3039 ;  /* 0x000030390c0b7424 */ /* 0x002fcc00078e020f */
[----:B------:R-:W1:Y:S01]  /*0670*/  I2F.F64 R16, R17 ;  /* 0x0000001100107312 */ /* 0x000e620000201c00 */
[----:B------:R-:W-:Y:S01]  /*0680*/  IABS R18, R11 ;  /* 0x0000000b00127213 */ /* 0x000fe20000000000 */
[----:B0-----:R-:W-:-:S03]  /*0690*/  IMAD R11, R22, R15, 0x3039 ;  /* 0x00003039160b7424 */ /* 0x001fc600078e020f */
[----:B------:R-:W-:Y:S02]  /*06a0*/  MOV R15, R18 ;  /* 0x00000012000f7202 */ /* 0x000fe40000000f00 */
[----:B------:R-:W-:Y:S02]  /*06b0*/  IABS R20, R11 ;  /* 0x0000000b00147213 */ /* 0x000fe40000000000 */
[----:B------:R-:W0:Y:S01]  /*06c0*/  I2F.F64 R18, R15 ;  /* 0x0000000f00127312 */ /* 0x000e220000201c00 */
[----:B-1----:R-:W-:-:S07]  /*06d0*/  DMUL R22, R16, 4.6566128730773925781e-10 ;  /* 0x3e00000010167828 */ /* 0x002fce0000000000 */
[----:B------:R-:W1:Y:S01]  /*06e0*/  I2F.F64 R12, R20 ;  /* 0x00000014000c7312 */ /* 0x000e620000201c00 */
[----:B0-----:R-:W-:-:S07]  /*06f0*/  DMUL R24, R18, 4.6566128730773925781e-10 ;  /* 0x3e00000012187828 */ /* 0x001fce0000000000 */
[----:B------:R-:W0:Y:S01]  /*0700*/  F2F.F32.F64 R11, R22 ;  /* 0x00000016000b7310 */ /* 0x000e220000301000 */
[----:B------:R-:W-:Y:S01]  /*0710*/  MOV R18, 0x1 ;  /* 0x0000000100127802 */ /* 0x000fe20000000f00 */
[----:B-1----:R-:W-:-:S06]  /*0720*/  DMUL R12, R12, 4.6566128730773925781e-10 ;  /* 0x3e0000000c0c7828 */ /* 0x002fcc0000000000 */
[----:B------:R-:W1:Y:S01]  /*0730*/  F2F.F32.F64 R16, R24 ;  /* 0x0000001800107310 */ /* 0x000e620000301000 */
[----:B0-----:R-:W-:-:S07]  /*0740*/  FMUL R19, R11, UR14 ;  /* 0x0000000e0b137c20 */ /* 0x001fce0008400000 */
[----:B------:R0:W2:Y:S01]  /*0750*/  F2F.F32.F64 R17, R12 ;  /* 0x0000000c00117310 */ /* 0x0000a20000301000 */
[----:B-1----:R-:W-:-:S07]  /*0760*/  FMUL R21, R16, UR14 ;  /* 0x0000000e10157c20 */ /* 0x002fce0008400000 */
.L_x_8:
[----:B------:R-:W-:Y:S05]  /*0770*/  BSYNC.RECONVERGENT B1 ;  /* 0x0000000000017941 */ /* 0x000fea0003800200 */
.L_x_7:
[----:B------:R-:W-:Y:S01]  /*0780*/  FADD R14, R21, -R14 ;  /* 0x8000000e150e7221 */ /* 0x000fe20000000000 */
[----:B------:R-:W-:Y:S01]  /*0790*/  FADD R0, R19, -R0 ;  /* 0x8000000013007221 */ /* 0x000fe20000000000 */
[----:B------:R-:W-:Y:S02]  /*07a0*/  BSSY.RECONVERGENT B1, `(.L_x_9) ;  /* 0x000000f000017945 */ /* 0x000fe40003800200 */
[----:B0-----:R-:W-:-:S04]  /*07b0*/  FMUL R13, R14, R14 ;  /* 0x0000000e0e0d7220 */ /* 0x001fc80000400000 */
[----:B------:R-:W-:-:S04]  /*07c0*/  FFMA R13, R0, R0, R13 ;  /* 0x00000000000d7223 */ /* 0x000fc8000000000d */
[----:B------:R-:W-:Y:S01]  /*07d0*/  VIADD R0, R13, 0xf3000000 ;  /* 0xf30000000d007836 */ /* 0x000fe20000000000 */
[----:B------:R0:W1:Y:S04]  /*07e0*/  MUFU.RSQ R12, R13 ;  /* 0x0000000d000c7308 */ /* 0x0000680000001400 */
[----:B------:R-:W-:-:S13]  /*07f0*/  ISETP.GT.U32.AND P0, PT, R0, 0x727fffff, PT ;  /* 0x727fffff0000780c */ /* 0x000fda0003f04070 */
[----:B01----:R-:W-:Y:S05]  /*0800*/  @!P0 BRA `(.L_x_10) ;  /* 0x0000000000108947 */ /* 0x003fea0003800000 */
[----:B------:R-:W-:Y:S02]  /*0810*/  MOV R0, R13 ;  /* 0x0000000d00007202 */ /* 0x000fe40000000f00 */
[----:B------:R-:W-:-:S07]  /*0820*/  MOV R12, 0x840 ;  /* 0x00000840000c7802 */ /* 0x000fce0000000f00 */
[----:B--2---:R-:W-:Y:S05]  /*0830*/  CALL.REL.NOINC `($__internal_0_$__cuda_sm20_sqrt_rn_f32_slowpath) ;  /* 0x0000000800687944 */ /* 0x004fea0003c00000 */
[----:B------:R-:W-:Y:S05]  /*0840*/  BRA `(.L_x_11) ;  /* 0x0000000000107947 */ /* 0x000fea0003800000 */
.L_x_10:
[----:B------:R-:W-:Y:S01]  /*0850*/  FMUL.FTZ R0, R13, R12 ;  /* 0x0000000c0d007220 */ /* 0x000fe20000410000 */
[----:B------:R-:W-:-:S03]  /*0860*/  FMUL.FTZ R12, R12, 0.5 ;  /* 0x3f0000000c0c7820 */ /* 0x000fc60000410000 */
[----:B------:R-:W-:-:S04]  /*0870*/  FFMA R13, -R0, R0, R13 ;  /* 0x00000000000d7223 */ /* 0x000fc8000000010d */
[----:B------:R-:W-:-:S07]  /*0880*/  FFMA R0, R13, R12, R0 ;  /* 0x0000000c0d007223 */ /* 0x000fce0000000000 */
.L_x_11:
[----:B------:R-:W-:Y:S05]  /*0890*/  BSYNC.RECONVERGENT B1 ;  /* 0x0000000000017941 */ /* 0x000fea0003800200 */
.L_x_9:
[----:B------:R-:W3:Y:S01]  /*08a0*/  LDG.E R13, desc[UR6][R4.64+0x4] ;  /* 0x00000406040d7981 */ /* 0x000ee2000c1e1900 */
[----:B------:R-:W-:Y:S01]  /*08b0*/  BSSY.RECONVERGENT B1, `(.L_x_12) ;  /* 0x0000006000017945 */ /* 0x000fe20003800200 */
[----:B------:R-:W-:Y:S02]  /*08c0*/  PLOP3.LUT P0, PT, PT, PT, PT, 0x8, 0x80 ;  /* 0x000000000080781c */ /* 0x000fe40003f0e170 */
[----:B---3--:R-:W-:-:S13]  /*08d0*/  FSETP.GEU.AND P2, PT, R0, R13, PT ;  /* 0x0000000d0000720b */ /* 0x008fda0003f4e000 */
[----:B------:R-:W-:Y:S05]  /*08e0*/  @P2 BRA `(.L_x_13) ;  /* 0x0000000000082947 */ /* 0x000fea0003800000 */
[----:B------:R-:W3:Y:S02]  /*08f0*/  LDG.E R7, desc[UR6][R6.64+0x4] ;  /* 0x0000040606077981 */ /* 0x000ee4000c1e1900 */
[----:B---3--:R-:W-:-:S13]  /*0900*/  FSETP.GT.AND P0, PT, R0, R7, PT ;  /* 0x000000070000720b */ /* 0x008fda0003f04000 */
.L_x_13:
[----:B------:R-:W-:Y:S05]  /*0910*/  BSYNC.RECONVERGENT B1 ;  /* 0x0000000000017941 */ /* 0x000fea0003800200 */
.L_x_12:
[----:B--2---:R-:W-:Y:S01]  /*0920*/  FSETP.LEU.OR P0, PT, R17, UR9, !P0 ;  /* 0x0000000911007c0b */ /* 0x004fe2000c70b400 */
[----:B------:R-:W-:-:S12]  /*0930*/  BSSY.RECONVERGENT B1, `(.L_x_14) ;  /* 0x0000027000017945 */ /* 0x000fd80003800200 */
[----:B------:R-:W-:Y:S05]  /*0940*/  @P0 BRA `(.L_x_15) ;  /* 0x0000000000940947 */ /* 0x000fea0003800000 */
[----:B------:R0:W1:Y:S01]  /*0950*/  F2F.F64.F32 R6, R11 ;  /* 0x0000000b00067310 */ /* 0x0000620000201800 */
[----:B------:R-:W-:-:S07]  /*0960*/  MOV R23, 0x3fe00000 ;  /* 0x3fe0000000177802 */ /* 0x000fce0000000f00 */
[----:B------:R2:W3:Y:S01]  /*0970*/  F2F.F64.F32 R14, R16 ;  /* 0x00000010000e7310 */ /* 0x0004e20000201800 */
[----:B0-----:R-:W-:Y:S01]  /*0980*/  MOV R11, 0x41c64e6d ;  /* 0x41c64e6d000b7802 */ /* 0x001fe20000000f00 */
[----:B-1----:R-:W-:-:S06]  /*0990*/  DMUL R12, R6, 2.14748364800000000000e+09 ;  /* 0x41e00000060c7828 */ /* 0x002fcc0000000000 */
[----:B------:R-:W0:Y:S01]  /*09a0*/  F2F.F64.F32 R20, R17 ;  /* 0x0000001100147310 */ /* 0x000e220000201800 */
[----:B--2---:R-:W-:Y:S01]  /*09b0*/  MOV R16, RZ ;  /* 0x000000ff00107202 */ /* 0x004fe20000000f00 */
[----:B---3--:R-:W-:Y:S02]  /*09c0*/  DMUL R18, R14, 2.14748364800000000000e+09 ;  /* 0x41e000000e127828 */ /* 0x008fe40000000000 */
[----:B------:R-:W-:Y:S01]  /*09d0*/  LOP3.LUT R15, R23, 0x80000000, R13, 0xb8, !PT ;  /* 0x80000000170f7812 */ /* 0x000fe200078eb80d */
[----:B------:R-:W-:Y:S01]  /*09e0*/  IMAD.MOV.U32 R14, RZ, RZ, RZ ;  /* 0x000000ffff0e7224 */ /* 0x000fe200078e00ff */
[----:B0-----:R-:W-:-:S05]  /*09f0*/  DMUL R6, R20, 2.14748364800000000000e+09 ;  /* 0x41e0000014067828 */ /* 0x001fca0000000000 */
[----:B------:R-:W-:Y:S01]  /*0a00*/  DADD.RZ R12, R12, R14 ;  /* 0x000000000c0c7229 */ /* 0x000fe2000000c00e */
[----:B------:R-:W-:-:S04]  /*0a10*/  LOP3.LUT R15, R23, 0x80000000, R19, 0xb8, !PT ;  /* 0x80000000170f7812 */ /* 0x000fc800078eb813 */
[----:B------:R-:W-:Y:S02]  /*0a20*/  LOP3.LUT R17, R23, 0x80000000, R7, 0xb8, !PT ;  /* 0x8000000017117812 */ /* 0x000fe400078eb807 */
[----:B------:R-:W-:-:S03]  /*0a30*/  DADD.RZ R14, R18, R14 ;  /* 0x00000000120e7229 */ /* 0x000fc6000000c00e */
[----:B------:R-:W0:Y:S01]  /*0a40*/  F2I.F64.TRUNC R12, R12 ;  /* 0x0000000c000c7311 */ /* 0x000e22000030d100 */
[----:B------:R-:W-:Y:S01]  /*0a50*/  IMAD.MOV.U32 R18, RZ, RZ, 0x1 ;  /* 0x00000001ff127424 */ /* 0x000fe200078e00ff */
[----:B------:R-:W-:-:S06]  /*0a60*/  DADD.RZ R16, R6, R16 ;  /* 0x0000000006107229 */ /* 0x000fcc000000c010 */
[----:B------:R-:W1:Y:S01]  /*0a70*/  F2I.F64.TRUNC R14, R14 ;  /* 0x0000000e000e7311 */ /* 0x000e62000030d100 */
[----:B0-----:R-:W-:-:S07]  /*0a80*/  IMAD R0, R12, R11, 0x3039 ;  /* 0x000030390c007424 */ /* 0x001fce00078e020b */
[----:B------:R-:W0:Y:S01]  /*0a90*/  F2I.F64.TRUNC R16, R16 ;  /* 0x0000001000107311 */ /* 0x000e22000030d100 */
[----:B------:R-:W-:Y:S01]  /*0aa0*/  IABS R0, R0 ;  /* 0x0000000000007213 */ /* 0x000fe20000000000 */
[----:B-1----:R-:W-:-:S05]  /*0ab0*/  IMAD R6, R14, R11, 0x3039 ;  /* 0x000030390e067424 */ /* 0x002fca00078e020b */
[----:B------:R-:W-:Y:S02]  /*0ac0*/  IABS R20, R6 ;  /* 0x0000000600147213 */ /* 0x000fe40000000000 */
[----:B------:R-:W1:Y:S01]  /*0ad0*/  I2F.F64 R6, R0 ;  /* 0x0000000000067312 */ /* 0x000e620000201c00 */
[----:B0-----:R-:W-:-:S05]  /*0ae0*/  IMAD R11, R16, R11, 0x3039 ;  /* 0x00003039100b7424 */ /* 0x001fca00078e020b */
[----:B------:R-:W-:Y:S02]  /*0af0*/  IABS R22, R11 ;  /* 0x0000000b00167213 */ /* 0x000fe40000000000 */
[----:B------:R-:W0:Y:S01]  /*0b00*/  I2F.F64 R12, R20 ;  /* 0x00000014000c7312 */ /* 0x000e220000201c00 */
[----:B-1----:R-:W-:-:S07]  /*0b10*/  DMUL R6, R6, 4.6566128730773925781e-10 ;  /* 0x3e00000006067828 */ /* 0x002fce0000000000 */
[----:B------:R-:W1:Y:S01]  /*0b20*/  I2F.F64 R14, R22 ;  /* 0x00000016000e7312 */ /* 0x000e620000201c00 */
[----:B0-----:R-:W-:-:S07]  /*0b30*/  DMUL R12, R12, 4.6566128730773925781e-10 ;  /* 0x3e0000000c0c7828 */ /* 0x001fce0000000000 */
[----:B------:R-:W0:Y:S01]  /*0b40*/  F2F.F32.F64 R11, R6 ;  /* 0x00000006000b7310 */ /* 0x000e220000301000 */
[----:B-1----:R-:W-:-:S07]  /*0b50*/  DMUL R14, R14, 4.6566128730773925781e-10 ;  /* 0x3e0000000e0e7828 */ /* 0x002fce0000000000 */
[----:B------:R-:W1:Y:S01]  /*0b60*/  F2F.F32.F64 R16, R12 ;  /* 0x0000000c00107310 */ /* 0x000e620000301000 */
[----:B0-----:R-:W-:-:S07]  /*0b70*/  FMUL R19, R11, UR14 ;  /* 0x0000000e0b137c20 */ /* 0x001fce0008400000 */
[----:B------:R0:W2:Y:S01]  /*0b80*/  F2F.F32.F64 R17, R14 ;  /* 0x0000000e00117310 */ /* 0x0000a20000301000 */
[----:B-1----:R-:W-:-:S07]  /*0b90*/  FMUL R21, R16, UR14 ;  /* 0x0000000e10157c20 */ /* 0x002fce0008400000 */
.L_x_15:
[----:B------:R-:W-:Y:S05]  /*0ba0*/  BSYNC.RECONVERGENT B1 ;  /* 0x0000000000017941 */ /* 0x000fea0003800200 */
.L_x_14:
[----:B------:R-:W-:Y:S02]  /*0bb0*/  IADD3 R2, P0, PT, R2, 0x8, RZ ;  /* 0x0000000802027810 */ /* 0x000fe40007f1e0ff */
[----:B------:R-:W-:Y:S02]  /*0bc0*/  IADD3 R6, P2, PT, R4, 0x8, RZ ;  /* 0x0000000804067810 */ /* 0x000fe40007f5e0ff */
[----:B------:R-:W-:Y:S02]  /*0bd0*/  IADD3.X R3, PT, PT, RZ, R3, RZ, P0, !PT ;  /* 0x00000003ff037210 */ /* 0x000fe400007fe4ff */
[----:B------:R-:W-:Y:S01]  /*0be0*/  IADD3.X R7, PT, PT, RZ, R5, RZ, P2, !PT ;  /* 0x00000005ff077210 */ /* 0x000fe200017fe4ff */
[----:B------:R-:W-:Y:S08]  /*0bf0*/  @P1 BRA `(.L_x_16) ;  /* 0xfffffff400a41947 */ /* 0x000ff0000383ffff */
[----:B------:R-:W-:-:S07]  /*0c00*/  IMAD.U32 R3, RZ, RZ, UR4 ;  /* 0x00000004ff037e24 */ /* 0x000fce000f8e00ff */
.L_x_1:
[----:B------:R-:W1:Y:S02]  /*0c10*/  LDCU UR10, c[0x0][0x3a8] ;  /* 0x00007500ff0a77ac */ /* 0x000e640008000800 */
[----:B-1----:R-:W-:-:S04]  /*0c20*/  ULOP3.LUT UR5, UR10, 0x1, URZ, 0xc0, !UPT ;  /* 0x000000010a057892 */ /* 0x002fc8000f8ec0ff */
[----:B------:R-:W-:-:S09]  /*0c30*/  UISETP.NE.U32.AND UP0, UPT, UR5, 0x1, UPT ;  /* 0x000000010500788c */ /* 0x000fd2000bf05070 */
[----:B------:R-:W-:Y:S05]  /*0c40*/  BRA.U UP0, `(.L_x_17) ;  /* 0x00000005003c7547 */ /* 0x000fea000b800000 */
[----:B------:R-:W1:Y:S01]  /*0c50*/  LDC.64 R4, c[0x0][0x3a0] ;  /* 0x0000e800ff047b82 */ /* 0x000e620000000a00 */
[----:B------:R-:W-:-:S05]  /*0c60*/  IADD3 R2, PT, PT, R3, UR10, RZ ;  /* 0x0000000a03027c10 */ /* 0x000fca000fffe0ff */
[----:B-1----:R-:W-:-:S04]  /*0c70*/  IMAD.WIDE.U32 R6, R2, 0x4, R4 ;  /* 0x0000000402067825 */ /* 0x002fc800078e0004 */
[----:B------:R-:W-:Y:S02]  /*0c80*/  IMAD.WIDE.U32 R4, R3, 0x4, R4 ;  /* 0x0000000403047825 */ /* 0x000fe400078e0004 */
[----:B------:R-:W3:Y:S04]  /*0c90*/  LDG.E R6, desc[UR6][R6.64] ;  /* 0x0000000606067981 */ /* 0x000ee8000c1e1900 */
[----:B------:R-:W4:Y:S01]  /*0ca0*/  LDG.E R4, desc[UR6][R4.64] ;  /* 0x0000000604047981 */ /* 0x000f22000c1e1900 */
[----:B------:R-:W-:Y:S01]  /*0cb0*/  BSSY.RECONVERGENT B1, `(.L_x_18) ;  /* 0x0000011000017945 */ /* 0x000fe20003800200 */
[----:B---3--:R-:W-:Y:S01]  /*0cc0*/  FADD R9, R21, -R6 ;  /* 0x8000000615097221 */ /* 0x008fe20000000000 */
[----:B----4-:R-:W-:-:S03]  /*0cd0*/  FADD R0, R19, -R4 ;  /* 0x8000000413007221 */ /* 0x010fc60000000000 */
[----:B------:R-:W-:-:S04]  /*0ce0*/  FMUL R9, R9, R9 ;  /* 0x0000000909097220 */ /* 0x000fc80000400000 */
[----:B------:R-:W-:-:S04]  /*0cf0*/  FFMA R9, R0, R0, R9 ;  /* 0x0000000000097223 */ /* 0x000fc80000000009 */
[----:B------:R1:W3:Y:S01]  /*0d00*/  MUFU.RSQ R10, R9 ;  /* 0x00000009000a7308 */ /* 0x0002e20000001400 */
[----:B------:R-:W-:-:S04]  /*0d10*/  IADD3 R0, PT, PT, R9, -0xd000000, RZ ;  /* 0xf300000009007810 */ /* 0x000fc80007ffe0ff */
[----:B------:R-:W-:-:S13]  /*0d20*/  ISETP.GT.U32.AND P0, PT, R0, 0x727fffff, PT ;  /* 0x727fffff0000780c */ /* 0x000fda0003f04070 */
[----:B-1-3--:R-:W-:Y:S05]  /*0d30*/  @!P0 BRA `(.L_x_19) ;  /* 0x0000000000108947 */ /* 0x00afea0003800000 */
[----:B------:R-:W-:Y:S01]  /*0d40*/  IMAD.MOV.U32 R0, RZ, RZ, R9 ;  /* 0x000000ffff007224 */ /* 0x000fe200078e0009 */
[----:B------:R-:W-:-:S07]  /*0d50*/  MOV R12, 0xd70 ;  /* 0x00000d70000c7802 */ /* 0x000fce0000000f00 */
[----:B0-2--5:R-:W-:Y:S05]  /*0d60*/  CALL.REL.NOINC `($__internal_0_$__cuda_sm20_sqrt_rn_f32_slowpath) ;  /* 0x00000004001c7944 */ /* 0x025fea0003c00000 */
[----:B------:R-:W-:Y:S05]  /*0d70*/  BRA `(.L_x_20) ;  /* 0x0000000000107947 */ /* 0x000fea0003800000 */
.L_x_19:
[----:B------:R-:W-:Y:S01]  /*0d80*/  FMUL.FTZ R0, R9, R10 ;  /* 0x0000000a09007220 */ /* 0x000fe20000410000 */
[----:B------:R-:W-:-:S03]  /*0d90*/  FMUL.FTZ R4, R10, 0.5 ;  /* 0x3f0000000a047820 */ /* 0x000fc60000410000 */
[----:B------:R-:W-:-:S04]  /*0da0*/  FFMA R5, -R0, R0, R9 ;  /* 0x0000000000057223 */ /* 0x000fc80000000109 */
[----:B------:R-:W-:-:S07]  /*0db0*/  FFMA R0, R5, R4, R0 ;  /* 0x0000000405007223 */ /* 0x000fce0000000000 */
.L_x_20:
[----:B------:R-:W-:Y:S05]  /*0dc0*/  BSYNC.RECONVERGENT B1 ;  /* 0x0000000000017941 */ /* 0x000fea0003800200 */
.L_x_18:
[----:B------:R-:W1:Y:S02]  /*0dd0*/  LDC.64 R6, c[0x0][0x398] ;  /* 0x0000e600ff067b82 */ /* 0x000e640000000a00 */
[----:B-1----:R-:W-:-:S06]  /*0de0*/  IMAD.WIDE.U32 R4, R3, 0x4, R6 ;  /* 0x0000000403047825 */ /* 0x002fcc00078e0006 */
[----:B------:R-:W3:Y:S01]  /*0df0*/  LDG.E R5, desc[UR6][R4.64] ;  /* 0x0000000604057981 */ /* 0x000ee2000c1e1900 */
[----:B------:R-:W-:Y:S01]  /*0e00*/  BSSY.RECONVERGENT B1, `(.L_x_21) ;  /* 0x0000007000017945 */ /* 0x000fe20003800200 */
[----:B------:R-:W-:Y:S02]  /*0e10*/  PLOP3.LUT P0, PT, PT, PT, PT, 0x8, 0x80 ;  /* 0x000000000080781c */ /* 0x000fe40003f0e170 */
[----:B---3--:R-:W-:-:S13]  /*0e20*/  FSETP.GEU.AND P1, PT, R0, R5, PT ;  /* 0x000000050000720b */ /* 0x008fda0003f2e000 */
[----:B------:R-:W-:Y:S05]  /*0e30*/  @P1 BRA `(.L_x_22) ;  /* 0x00000000000c1947 */ /* 0x000fea0003800000 */
[----:B------:R-:W-:-:S06]  /*0e40*/  IMAD.WIDE.U32 R2, R2, 0x4, R6 ;  /* 0x0000000402027825 */ /* 0x000fcc00078e0006 */
[----:B------:R-:W3:Y:S02]  /*0e50*/  LDG.E R3, desc[UR6][R2.64] ;  /* 0x0000000602037981 */ /* 0x000ee4000c1e1900 */
[----:B---3--:R-:W-:-:S13]  /*0e60*/  FSETP.GT.AND P0, PT, R0, R3, PT ;  /* 0x000000030000720b */ /* 0x008fda0003f04000 */
.L_x_22:
[----:B------:R-:W-:Y:S05]  /*0e70*/  BSYNC.RECONVERGENT B1 ;  /* 0x0000000000017941 */ /* 0x000fea0003800200 */
.L_x_21:
[----:B------:R-:W2:Y:S01]  /*0e80*/  LDCU UR5, c[0x0][0x3b0] ;  /* 0x00007600ff0577ac */ /* 0x000ea20008000800 */
[----:B------:R-:W-:Y:S01]  /*0e90*/  BSSY.RECONVERGENT B1, `(.L_x_17) ;  /* 0x000002a000017945 */ /* 0x000fe20003800200 */
[----:B--2--5:R-:W-:-:S13]  /*0ea0*/  FSETP.LEU.OR P0, PT, R17, UR5, !P0 ;  /* 0x0000000511007c0b */ /* 0x024fda000c70b400 */
[----:B------:R-:W-:Y:S05]  /*0eb0*/  @P0 BRA `(.L_x_23) ;  /* 0x00000000009c0947 */ /* 0x000fea0003800000 */
[----:B------:R-:W1:Y:S01]  /*0ec0*/  F2F.F64.F32 R2, R11 ;  /* 0x0000000b00027310 */ /* 0x000e620000201800 */
[----:B------:R-:W-:Y:S01]  /*0ed0*/  MOV R9, 0x3fe00000 ;  /* 0x3fe0000000097802 */ /* 0x000fe20000000f00 */
[----:B------:R-:W2:Y:S01]  /*0ee0*/  LDCU UR5, c[0x0][0x3ac] ;  /* 0x00007580ff0577ac */ /* 0x000ea20008000800 */
[----:B------:R-:W-:-:S05]  /*0ef0*/  IMAD.MOV.U32 R18, RZ, RZ, 0x1 ;  /* 0x00000001ff127424 */ /* 0x000fca00078e00ff */
[----:B------:R-:W3:Y:S01]  /*0f00*/  F2F.F64.F32 R4, R16 ;  /* 0x0000001000047310 */ /* 0x000ee20000201800 */
[----:B-1----:R-:W-:-:S07]  /*0f10*/  DMUL R2, R2, 2.14748364800000000000e+09 ;  /* 0x41e0000002027828 */ /* 0x002fce0000000000 */
[----:B------:R-:W1:Y:S01]  /*0f20*/  F2F.F64.F32 R12, R17 ;  /* 0x00000011000c7310 */ /* 0x000e620000201800 */
[----:B---3--:R-:W-:Y:S02]  /*0f30*/  DMUL R6, R4, 2.14748364800000000000e+09 ;  /* 0x41e0000004067828 */ /* 0x008fe40000000000 */
[----:B------:R-:W-:Y:S02]  /*0f40*/  LOP3.LUT R5, R9, 0x80000000, R3, 0xb8, !PT ;  /* 0x8000000009057812 */ /* 0x000fe400078eb803 */
[----:B------:R-:W-:Y:S01]  /*0f50*/  MOV R4, RZ ;  /* 0x000000ff00047202 */ /* 0x000fe20000000f00 */
[----:B-1----:R-:W-:-:S05]  /*0f60*/  DMUL R12, R12, 2.14748364800000000000e+09 ;  /* 0x41e000000c0c7828 */ /* 0x002fca0000000000 */
[----:B------:R-:W-:Y:S01]  /*0f70*/  DADD.RZ R2, R2, R4 ;  /* 0x0000000002027229 */ /* 0x000fe2000000c004 */
[----:B------:R-:W-:-:S06]  /*0f80*/  LOP3.LUT R5, R9, 0x80000000, R7, 0xb8, !PT ;  /* 0x8000000009057812 */ /* 0x000fcc00078eb807 */
[----:B------:R-:W-:Y:S01]  /*0f90*/  DADD.RZ R4, R6, R4 ;  /* 0x0000000006047229 */ /* 0x000fe2000000c004 */
[----:B------:R-:W-:Y:S01]  /*0fa0*/  LOP3.LUT R7, R9, 0x80000000, R13, 0xb8, !PT ;  /* 0x8000000009077812 */ /* 0x000fe200078eb80d */
[----:B------:R-:W-:Y:S01]  /*0fb0*/  IMAD.MOV.U32 R6, RZ, RZ, RZ ;  /* 0x000000ffff067224 */ /* 0x000fe200078e00ff */
[----:B------:R-:W1:Y:S01]  /*0fc0*/  F2I.F64.TRUNC R2, R2 ;  /* 0x0000000200027311 */ /* 0x000e62000030d100 */
[----:B------:R-:W-:-:S04]  /*0fd0*/  MOV R9, 0x41c64e6d ;  /* 0x41c64e6d00097802 */ /* 0x000fc80000000f00 */
[----:B------:R-:W-:-:S03]  /*0fe0*/  DADD.RZ R6, R12, R6 ;  /* 0x000000000c067229 */ /* 0x000fc6000000c006 */
[----:B------:R-:W3:Y:S01]  /*0ff0*/  F2I.F64.TRUNC R4, R4 ;  /* 0x0000000400047311 */ /* 0x000ee2000030d100 */
[----:B-1----:R-:W-:-:S07]  /*1000*/  IMAD R0, R2, R9, 0x3039 ;  /* 0x0000303902007424 */ /* 0x002fce00078e0209 */
[----:B------:R-:W1:Y:S01]  /*1010*/  F2I.F64.TRUNC R6, R6 ;  /* 0x0000000600067311 */ /* 0x000e62000030d100 */
[----:B------:R-:W-:Y:S01]  /*1020*/  IABS R0, R0 ;  /* 0x0000000000007213 */ /* 0x000fe20000000000 */
[----:B---3--:R-:W-:-:S05]  /*1030*/  IMAD R2, R4, R9, 0x3039 ;  /* 0x0000303904027424 */ /* 0x008fca00078e0209 */
[----:B------:R-:W-:Y:S02]  /*1040*/  IABS R10, R2 ;  /* 0x00000002000a7213 */ /* 0x000fe40000000000 */
[----:B------:R-:W3:Y:S01]  /*1050*/  I2F.F64 R2, R0 ;  /* 0x0000000000027312 */ /* 0x000ee20000201c00 */
[----:B-1----:R-:W-:Y:S01]  /*1060*/  IMAD R4, R6, R9, 0x3039 ;  /* 0x0000303906047424 */ /* 0x002fe200078e0209 */
[----:B------:R-:W-:-:S04]  /*1070*/  MOV R9, R10 ;  /* 0x0000000a00097202 */ /* 0x000fc80000000f00 */
[----:B------:R-:W-:Y:S02]  /*1080*/  IABS R10, R4 ;  /* 0x00000004000a7213 */ /* 0x000fe40000000000 */
[----:B------:R-:W1:Y:S01]  /*1090*/  I2F.F64 R4, R9 ;  /* 0x0000000900047312 */ /* 0x000e620000201c00 */
[----:B---3--:R-:W-:-:S07]  /*10a0*/  DMUL R2, R2, 4.6566128730773925781e-10 ;  /* 0x3e00000002027828 */ /* 0x008fce0000000000 */
[----:B------:R-:W3:Y:S01]  /*10b0*/  I2F.F64 R6, R10 ;  /* 0x0000000a00067312 */ /* 0x000ee20000201c00 */
[----:B-1----:R-:W-:-:S07]  /*10c0*/  DMUL R4, R4, 4.6566128730773925781e-10 ;  /* 0x3e00000004047828 */ /* 0x002fce0000000000 */
[----:B------:R-:W2:Y:S01]  /*10d0*/  F2F.F32.F64 R11, R2 ;  /* 0x00000002000b7310 */ /* 0x000ea20000301000 */
[----:B---3--:R-:W-:-:S07]  /*10e0*/  DMUL R6, R6, 4.6566128730773925781e-10 ;  /* 0x3e00000006067828 */ /* 0x008fce0000000000 */
[----:B------:R-:W1:Y:S01]  /*10f0*/  F2F.F32.F64 R16, R4 ;  /* 0x0000000400107310 */ /* 0x000e620000301000 */
[----:B--2---:R-:W-:-:S07]  /*1100*/  FMUL R19, R11, UR5 ;  /* 0x000000050b137c20 */ /* 0x004fce0008400000 */
[----:B------:R2:W3:Y:S01]  /*1110*/  F2F.F32.F64 R17, R6 ;  /* 0x0000000600117310 */ /* 0x0004e20000301000 */
[----:B-1----:R-:W-:-:S07]  /*1120*/  FMUL R21, R16, UR5 ;  /* 0x0000000510157c20 */ /* 0x002fce0008400000 */
.L_x_23:
[----:B------:R-:W-:Y:S05]  /*1130*/  BSYNC.RECONVERGENT B1 ;  /* 0x0000000000017941 */ /* 0x000fea0003800200 */
.L_x_17:
[----:B------:R-:W-:-:S13]  /*1140*/  ISETP.NE.AND P0, PT, R18, RZ, PT ;  /* 0x000000ff1200720c */ /* 0x000fda0003f05270 */
[----:B------:R-:W-:Y:S05]  /*1150*/  @P0 BRA `(.L_x_24) ;  /* 0xfffffff000140947 */ /* 0x000fea000383ffff */
[----:B------:R-:W-:Y:S05]  /*1160*/  BSYNC.RECONVERGENT B0 ;  /* 0x0000000000007941 */ /* 0x000fea0003800200 */
.L_x_0:
[----:B------:R-:W1:Y:S08]  /*1170*/  LDC.64 R2, c[0x0][0x380] ;  /* 0x0000e000ff027b82 */ /* 0x000e700000000a00 */
[----:B------:R-:W4:Y:S01]  /*1180*/  LDC R5, c[0x0][0x3b4] ;  /* 0x0000ed00ff057b82 */ /* 0x000f220000000800 */
[----:B-1----:R-:W-:-:S05]  /*1190*/  IMAD.WIDE R8, R8, 0x4, R2 ;  /* 0x0000000408087825 */ /* 0x002fca00078e0202 */
[----:B------:R-:W-:Y:S01]  /*11a0*/  STG.E desc[UR6][R8.64], R19 ;  /* 0x0000001308007986 */ /* 0x000fe2000c101906 */
[----:B----4-:R-:W-:-:S05]  /*11b0*/  IMAD.WIDE R2, R5, 0x4, R8 ;  /* 0x0000000405027825 */ /* 0x010fca00078e0208 */
[----:B------:R-:W-:Y:S01]  /*11c0*/  STG.E desc[UR6][R2.64], R21 ;  /* 0x0000001502007986 */ /* 0x000fe2000c101906 */
[----:B------:R-:W-:Y:S05]  /*11d0*/  EXIT ;  /* 0x000000000000794d */ /* 0x000fea0003800000 */
        .weak           $__internal_0_$__cuda_sm20_sqrt_rn_f32_slowpath
        .type           $__internal_0_$__cuda_sm20_sqrt_rn_f32_slowpath,@function
        .size           $__internal_0_$__cuda_sm20_sqrt_rn_f32_slowpath,(.L_x_27 - $__internal_0_$__cuda_sm20_sqrt_rn_f32_slowpath)
$__internal_0_$__cuda_sm20_sqrt_rn_f32_slowpath:
[----:B------:R-:W-:-:S13]  /*11e0*/  LOP3.LUT P0, RZ, R0, 0x7fffffff, RZ, 0xc0, !PT ;  /* 0x7fffffff00ff7812 */ /* 0x000fda000780c0ff */
[----:B------:R-:W-:Y:S01]  /*11f0*/  @!P0 MOV R13, R0 ;  /* 0x00000000000d8202 */ /* 0x000fe20000000f00 */
[----:B------:R-:W-:Y:S06]  /*1200*/  @!P0 BRA `(.L_x_25) ;  /* 0x0000000000408947 */ /* 0x000fec0003800000 */
[----:B------:R-:W-:-:S13]  /*1210*/  FSETP.GEU.FTZ.AND P0, PT, R0, RZ, PT ;  /* 0x000000ff0000720b */ /* 0x000fda0003f1e000 */
[----:B------:R-:W-:Y:S01]  /*1220*/  @!P0 MOV R13, 0x7fffffff ;  /* 0x7fffffff000d8802 */ /* 0x000fe20000000f00 */
[----:B------:R-:W-:Y:S06]  /*1230*/  @!P0 BRA `(.L_x_25) ;  /* 0x0000000000348947 */ /* 0x000fec0003800000 */
[----:B------:R-:W-:-:S13]  /*1240*/  FSETP.GTU.FTZ.AND P0, PT, |R0|, +INF , PT ;  /* 0x7f8000000000780b */ /* 0x000fda0003f1c200 */
[----:B------:R-:W-:Y:S01]  /*1250*/  @P0 FADD.FTZ R13, R0, 1 ;  /* 0x3f800000000d0421 */ /* 0x000fe20000010000 */
[----:B------:R-:W-:Y:S06]  /*1260*/  @P0 BRA `(.L_x_25) ;  /* 0x0000000000280947 */ /* 0x000fec0003800000 */
[----:B------:R-:W-:-:S13]  /*1270*/  FSETP.NEU.FTZ.AND P0, PT, |R0|, +INF , PT ;  /* 0x7f8000000000780b */ /* 0x000fda0003f1d200 */
[----:B------:R-:W-:-:S04]  /*1280*/  @P0 FFMA R20, R0, 1.84467440737095516160e+19, RZ ;  /* 0x5f80000000140823 */ /* 0x000fc800000000ff */
[----:B------:R-:W0:Y:S02]  /*1290*/  @P0 MUFU.RSQ R13, R20 ;  /* 0x00000014000d0308 */ /* 0x000e240000001400 */
[----:B0-----:R-:W-:Y:S01]  /*12a0*/  @P0 FMUL.FTZ R23, R20, R13 ;  /* 0x0000000d14170220 */ /* 0x001fe20000410000 */
[----:B------:R-:W-:Y:S01]  /*12b0*/  @P0 FMUL.FTZ R24, R13, 0.5 ;  /* 0x3f0000000d180820 */ /* 0x000fe20000410000 */
[----:B------:R-:W-:Y:S02]  /*12c0*/  @!P0 IMAD.MOV.U32 R13, RZ, RZ, R0 ;  /* 0x000000ffff0d8224 */ /* 0x000fe400078e0000 */
[----:B------:R-:W-:-:S04]  /*12d0*/  @P0 FADD.FTZ R22, -R23, -RZ ;  /* 0x800000ff17160221 */ /* 0x000fc80000010100 */
[----:B------:R-:W-:-:S04]  /*12e0*/  @P0 FFMA R22, R23, R22, R20 ;  /* 0x0000001617160223 */ /* 0x000fc80000000014 */
[----:B------:R-:W-:-:S04]  /*12f0*/  @P0 FFMA R22, R22, R24, R23 ;  /* 0x0000001816160223 */ /* 0x000fc80000000017 */
[----:B------:R-:W-:-:S07]  /*1300*/  @P0 FMUL.FTZ R13, R22, 2.3283064365386962891e-10 ;  /* 0x2f800000160d0820 */ /* 0x000fce0000410000 */
.L_x_25:
[----:B------:R-:W-:Y:S01]  /*1310*/  MOV R0, R13 ;  /* 0x0000000d00007202 */ /* 0x000fe20000000f00 */
[----:B------:R-:W-:-:S04]  /*1320*/  HFMA2 R13, -RZ, RZ, 0, 0 ;  /* 0x00000000ff0d7431 */ /* 0x000fc800000001ff */
[----:B------:R-:W-:Y:S05]  /*1330*/  RET.REL.NODEC R12 `(_Z6mcSeedPfS_S_S_S_iffi) ;  /* 0xffffffec0c307950 */ /* 0x000fea0003c3ffff */
.L_x_26:
[----:B------:R-:W-:-:S00]  /*1340*/  BRA `(.L_x_26) ;  /* 0xfffffffc00fc7947 */ /* 0x000fc0000383ffff */
[----:B------:R-:W-:-:S00]  /*1350*/  NOP ;  /* 0x0000000000007918 */ /* 0x000fc00000000000 */
        /* <DEDUP_REMOVED lines=10> */
.L_x_27:


//--------------------- .nv.shared.reserved.0     --------------------------
	.section	.nv.shared.reserved.0,"aw",@nobits
	.weak		__nv_reservedSMEM_offset_0_alias
	.size		__nv_reservedSMEM_offset_0_alias, 0, 64
	.other		__nv_reservedSMEM_offset_0_alias,@"STO_CUDA_RESERVED_SHARED STV_DEFAULT"
__nv_reservedSMEM_offset_0_alias:
	.zero		0
	.zero		64


//--------------------- .nv.constant0._Z6mcSeedPfS_S_S_S_iffi --------------------------
	.section	.nv.constant0._Z6mcSeedPfS_S_S_S_iffi,"a",@progbits
	.sectionflags	@""
	.align	4
.nv.constant0._Z6mcSeedPfS_S_S_S_iffi:
	.zero		952


//--------------------- SYMBOLS --------------------------

	.type		.nv.reservedSmem.offset0,@object
	.size		.nv.reservedSmem.offset0,0x4
